	.headerflags	@"EF_CUDA_TEXMODE_UNIFIED EF_CUDA_64BIT_ADDRESS EF_CUDA_SM86 EF_CUDA_VIRTUAL_SM(EF_CUDA_SM86)"
	.elftype	@"ET_EXEC"


//--------------------- .nv.info                  --------------------------
	.section	.nv.info,"",@"SHT_CUDA_INFO"
	.align	4


	//----- nvinfo : EIATTR_REGCOUNT
	.align		4
        /*0000*/ 	.byte	0x04, 0x2f
        /*0002*/ 	.short	(.L_2 - .L_1)
	.align		4
.L_1:
        /*0004*/ 	.word	index@(triton_red_fused__to_copy_add_mean_mul_pow_rsqrt_11)
        /*0008*/ 	.word	0x00000027


	//----- nvinfo : EIATTR_MIN_STACK_SIZE
	.align		4
.L_2:
        /*000c*/ 	.byte	0x04, 0x12
        /*000e*/ 	.short	(.L_4 - .L_3)
	.align		4
.L_3:
        /*0010*/ 	.word	index@(triton_red_fused__to_copy_add_mean_mul_pow_rsqrt_11)
        /*0014*/ 	.word	0x00000000


	//----- nvinfo : EIATTR_FRAME_SIZE
	.align		4
.L_4:
        /*0018*/ 	.byte	0x04, 0x11
        /*001a*/ 	.short	(.L_6 - .L_5)
	.align		4
.L_5:
        /*001c*/ 	.word	index@(triton_red_fused__to_copy_add_mean_mul_pow_rsqrt_11)
        /*0020*/ 	.word	0x00000000


	//----- nvinfo : EIATTR_MIN_STACK_SIZE
	.align		4
.L_6:
        /*0024*/ 	.byte	0x04, 0x12
        /*0026*/ 	.short	(.L_8 - .L_7)
	.align		4
.L_7:
        /*0028*/ 	.word	index@(triton_red_fused__to_copy_add_mean_mul_pow_rsqrt_11)
        /*002c*/ 	.word	0x00000000
.L_8:


//--------------------- .nv.info.triton_red_fused__to_copy_add_mean_mul_pow_rsqrt_11 --------------------------
	.section	.nv.info.triton_red_fused__to_copy_add_mean_mul_pow_rsqrt_11,"",@"SHT_CUDA_INFO"
	.sectionflags	@""
	.align	4


	//----- nvinfo : EIATTR_CUDA_API_VERSION
	.align		4
        /*0000*/ 	.byte	0x04, 0x37
        /*0002*/ 	.short	(.L_10 - .L_9)
.L_9:
        /*0004*/ 	.word	0x0000007c


	//----- nvinfo : EIATTR_SW2861232_WAR
	.align		4
.L_10:
        /*0008*/ 	.byte	0x01, 0x35
	.zero		2


	//----- nvinfo : EIATTR_PARAM_CBANK
	.align		4
        /*000c*/ 	.byte	0x04, 0x0a
        /*000e*/ 	.short	(.L_12 - .L_11)
	.align		4
.L_11:
        /*0010*/ 	.word	index@(.nv.constant0.triton_red_fused__to_copy_add_mean_mul_pow_rsqrt_11)
        /*0014*/ 	.short	0x0160
        /*0016*/ 	.short	0x0040


	//----- nvinfo : EIATTR_CBANK_PARAM_SIZE
	.align		4
.L_12:
        /*0018*/ 	.byte	0x03, 0x19
        /*001a*/ 	.short	0x0040


	//----- nvinfo : EIATTR_KPARAM_INFO
	.align		4
        /*001c*/ 	.byte	0x04, 0x17
        /*001e*/ 	.short	(.L_14 - .L_13)
.L_13:
        /*0020*/ 	.word	0x00000000
        /*0024*/ 	.short	0x0008
        /*0026*/ 	.short	0x0038
        /*0028*/ 	.byte	0x00, 0xf4, 0x21, 0x00


	//----- nvinfo : EIATTR_KPARAM_INFO
	.align		4
.L_14:
        /*002c*/ 	.byte	0x04, 0x17
        /*002e*/ 	.short	(.L_16 - .L_15)
.L_15:
        /*0030*/ 	.word	0x00000000
        /*0034*/ 	.short	0x0007
        /*0036*/ 	.short	0x0034
        /*0038*/ 	.byte	0x00, 0xf0, 0x11, 0x00


	//----- nvinfo : EIATTR_KPARAM_INFO
	.align		4
.L_16:
        /*003c*/ 	.byte	0x04, 0x17
        /*003e*/ 	.short	(.L_18 - .L_17)
.L_17:
        /*0040*/ 	.word	0x00000000
        /*0044*/ 	.short	0x0006
        /*0046*/ 	.short	0x0030
        /*0048*/ 	.byte	0x00, 0xf0, 0x11, 0x00


	//----- nvinfo : EIATTR_KPARAM_INFO
	.align		4
.L_18:
        /*004c*/ 	.byte	0x04, 0x17
        /*004e*/ 	.short	(.L_20 - .L_19)
.L_19:
        /*0050*/ 	.word	0x00000000
        /*0054*/ 	.short	0x0005
        /*0056*/ 	.short	0x0028
        /*0058*/ 	.byte	0x00, 0xf4, 0x21, 0x00


	//----- nvinfo : EIATTR_KPARAM_INFO
	.align		4
.L_20:
        /*005c*/ 	.byte	0x04, 0x17
        /*005e*/ 	.short	(.L_22 - .L_21)
.L_21:
        /*0060*/ 	.word	0x00000000
        /*0064*/ 	.short	0x0004
        /*0066*/ 	.short	0x0020
        /*0068*/ 	.byte	0x00, 0xf4, 0x21, 0x00


	//----- nvinfo : EIATTR_KPARAM_INFO
	.align		4
.L_22:
        /*006c*/ 	.byte	0x04, 0x17
        /*006e*/ 	.short	(.L_24 - .L_23)
.L_23:
        /*0070*/ 	.word	0x00000000
        /*0074*/ 	.short	0x0003
        /*0076*/ 	.short	0x0018
        /*0078*/ 	.byte	0x00, 0xf4, 0x21, 0x00


	//----- nvinfo : EIATTR_KPARAM_INFO
	.align		4
.L_24:
        /*007c*/ 	.byte	0x04, 0x17
        /*007e*/ 	.short	(.L_26 - .L_25)
.L_25:
        /*0080*/ 	.word	0x00000000
        /*0084*/ 	.short	0x0002
        /*0086*/ 	.short	0x0010
        /*0088*/ 	.byte	0x00, 0xf4, 0x21, 0x00


	//----- nvinfo : EIATTR_KPARAM_INFO
	.align		4
.L_26:
        /*008c*/ 	.byte	0x04, 0x17
        /*008e*/ 	.short	(.L_28 - .L_27)
.L_27:
        /*0090*/ 	.word	0x00000000
        /*0094*/ 	.short	0x0001
        /*0096*/ 	.short	0x0008
        /*0098*/ 	.byte	0x00, 0xf4, 0x21, 0x00


	//----- nvinfo : EIATTR_KPARAM_INFO
	.align		4
.L_28:
        /*009c*/ 	.byte	0x04, 0x17
        /*009e*/ 	.short	(.L_30 - .L_29)
.L_29:
        /*00a0*/ 	.word	0x00000000
        /*00a4*/ 	.short	0x0000
        /*00a6*/ 	.short	0x0000
        /*00a8*/ 	.byte	0x00, 0xf4, 0x21, 0x00


	//----- nvinfo : EIATTR_MAXREG_COUNT
	.align		4
.L_30:
        /*00ac*/ 	.byte	0x03, 0x1b
        /*00ae*/ 	.short	0x0080


	//----- nvinfo : EIATTR_COOP_GROUP_MASK_REGIDS
	.align		4
        /*00b0*/ 	.byte	0x04, 0x29
        /*00b2*/ 	.short	(.L_32 - .L_31)


	//   ....[0]....
.L_31:
        /*00b4*/ 	.word	0xffffffff


	//   ....[1]....
        /*00b8*/ 	.word	0xffffffff


	//   ....[2]....
        /*00bc*/ 	.word	0xffffffff


	//   ....[3]....
        /*00c0*/ 	.word	0xffffffff


	//   ....[4]....
        /*00c4*/ 	.word	0xffffffff


	//   ....[5]....
        /*00c8*/ 	.word	0xffffffff


	//----- nvinfo : EIATTR_COOP_GROUP_INSTR_OFFSETS
	.align		4
.L_32:
        /*00cc*/ 	.byte	0x04, 0x28
        /*00ce*/ 	.short	(.L_34 - .L_33)


	//   ....[0]....
.L_33:
        /*00d0*/ 	.word	0x00000820


	//   ....[1]....
        /*00d4*/ 	.word	0x00000860


	//   ....[2]....
        /*00d8*/ 	.word	0x00000890


	//   ....[3]....
        /*00dc*/ 	.word	0x000008c0


	//   ....[4]....
        /*00e0*/ 	.word	0x000008f0


	//   ....[5]....
        /*00e4*/ 	.word	0x000009a0


	//----- nvinfo : EIATTR_EXIT_INSTR_OFFSETS
	.align		4
.L_34:
        /*00e8*/ 	.byte	0x04, 0x1c
        /*00ea*/ 	.short	(.L_36 - .L_35)


	//   ....[0]....
.L_35:
        /*00ec*/ 	.word	0x00001220


	//----- nvinfo : EIATTR_REQNTID
	.align		4
.L_36:
        /*00f0*/ 	.byte	0x04, 0x10
        /*00f2*/ 	.short	(.L_38 - .L_37)
.L_37:
        /*00f4*/ 	.word	0x00000200
        /*00f8*/ 	.word	0x00000001
        /*00fc*/ 	.word	0x00000001
.L_38:


//--------------------- .nv.callgraph             --------------------------
	.section	.nv.callgraph,"",@"SHT_CUDA_CALLGRAPH"
	.align	4
	.sectionentsize	8
	.align		4
        /*0000*/ 	.word	0x00000000
	.align		4
        /*0004*/ 	.word	0xffffffff
	.align		4
        /*0008*/ 	.word	0x00000000
	.align		4
        /*000c*/ 	.word	0xfffffffe
	.align		4
        /*0010*/ 	.word	0x00000000
	.align		4
        /*0014*/ 	.word	0xfffffffd
	.align		4
        /*0018*/ 	.word	0x00000000
	.align		4
        /*001c*/ 	.word	0xfffffffc


//--------------------- .nv.rel.action            --------------------------
	.section	.nv.rel.action,"",@"SHT_CUDA_RELOCINFO"
	.align	8
	.sectionentsize	8
        /*0000*/ 	.byte	0x73, 0x00, 0x00, 0x00, 0x00, 0x00, 0x00, 0x00, 0x00, 0x00, 0x00, 0x11, 0x25, 0x00, 0x05, 0x36


//--------------------- .nv.constant4             --------------------------
	.section	.nv.constant4,"a",@progbits
	.align	8
	.align		8
.nv.constant4:
        /*0000*/ 	.dword	_$_str


//--------------------- .nv.constant0.triton_red_fused__to_copy_add_mean_mul_pow_rsqrt_11 --------------------------
	.section	.nv.constant0.triton_red_fused__to_copy_add_mean_mul_pow_rsqrt_11,"a",@progbits
	.sectionflags	@""
	.align	4
.nv.constant0.triton_red_fused__to_copy_add_mean_mul_pow_rsqrt_11:
	.zero		416


//--------------------- .text.triton_red_fused__to_copy_add_mean_mul_pow_rsqrt_11 --------------------------
	.section	.text.triton_red_fused__to_copy_add_mean_mul_pow_rsqrt_11,"ax",@progbits
	.sectionflags	@"SHF_BARRIERS=1"
	.sectioninfo	@"SHI_REGISTERS=39"
	.align	128
        .global         triton_red_fused__to_copy_add_mean_mul_pow_rsqrt_11
        .type           triton_red_fused__to_copy_add_mean_mul_pow_rsqrt_11,@function
        .size           triton_red_fused__to_copy_add_mean_mul_pow_rsqrt_11,(.L_x_3 - triton_red_fused__to_copy_add_mean_mul_pow_rsqrt_11)
        .other          triton_red_fused__to_copy_add_mean_mul_pow_rsqrt_11,@"STO_CUDA_ENTRY STV_DEFAULT"
triton_red_fused__to_copy_add_mean_mul_pow_rsqrt_11:
.text.triton_red_fused__to_copy_add_mean_mul_pow_rsqrt_11:
[----:B------:R-:W-:Y:S02]  /*0000*/  MOV R1, c[0x0][0x28] ;  /* 0x00000a0000017a02 */ /* 0x000fe40000000f00 */
[----:B------:R-:W0:Y:S01]  /*0010*/  S2R R26, SR_TID.X ;  /* 0x00000000001a7919 */ /* 0x000e220000002100 */
[----:B------:R-:W1:Y:S01]  /*0020*/  S2UR UR4, SR_CTAID.X ;  /* 0x00000000000479c3 */ /* 0x000e620000002500 */
[----:B------:R-:W-:Y:S01]  /*0030*/  MOV R30, RZ ;  /* 0x000000ff001e7202 */ /* 0x000fe20000000f00 */
[----:B------:R-:W-:Y:S01]  /*0040*/  IMAD.MOV.U32 R21, RZ, RZ, -0x200 ;  /* 0xfffffe00ff157424 */ /* 0x000fe200078e00ff */
[----:B------:R-:W-:Y:S01]  /*0050*/  CS2R R24, SRZ ;  /* 0x0000000000187805 */ /* 0x000fe2000001ff00 */
[----:B------:R-:W-:Y:S01]  /*0060*/  MOV R28, RZ ;  /* 0x000000ff001c7202 */ /* 0x000fe20000000f00 */
[----:B------:R-:W-:Y:S01]  /*0070*/  IMAD.MOV.U32 R27, RZ, RZ, RZ ;  /* 0x000000ffff1b7224 */ /* 0x000fe200078e00ff */
[----:B------:R-:W-:Y:S01]  /*0080*/  CS2R R22, SRZ ;  /* 0x0000000000167805 */ /* 0x000fe2000001ff00 */
[----:B------:R-:W-:Y:S02]  /*0090*/  MOV R20, RZ ;  /* 0x000000ff00147202 */ /* 0x000fe40000000f00 */
[----:B0-----:R-:W-:Y:S01]  /*00a0*/  SHF.R.U32.HI R0, RZ, 0x6, R26 ;  /* 0x00000006ff007819 */ /* 0x001fe2000001161a */
[----:B-1----:R-:W-:Y:S01]  /*00b0*/  USHF.L.U32 UR4, UR4, 0x3, URZ ;  /* 0x0000000304047899 */ /* 0x002fe2000800063f */
[----:B------:R-:W-:-:S02]  /*00c0*/  SHF.L.U32 R26, R26, 0x3, RZ ;  /* 0x000000031a1a7819 */ /* 0x000fc400000006ff */
[----:B------:R-:W-:Y:S02]  /*00d0*/  SGXT.U32 R0, R0, 0x3 ;  /* 0x000000030000781a */ /* 0x000fe40000000000 */
[----:B------:R-:W-:Y:S02]  /*00e0*/  LOP3.LUT R26, R26, 0x1f8, RZ, 0xc0, !PT ;  /* 0x000001f81a1a7812 */ /* 0x000fe400078ec0ff */
[----:B------:R-:W-:Y:S01]  /*00f0*/  LOP3.LUT R3, R0, UR4, RZ, 0xfc, !PT ;  /* 0x0000000400037c12 */ /* 0x000fe2000f8efcff */
[----:B------:R-:W-:-:S03]  /*0100*/  ULDC.64 UR4, c[0x0][0x118] ;  /* 0x0000460000047ab9 */ /* 0x000fc60000000a00 */
[C---:B------:R-:W-:Y:S02]  /*0110*/  ISETP.GE.AND P1, PT, R3.reuse, 0x200, PT ;  /* 0x000002000300780c */ /* 0x040fe40003f26270 */
[----:B------:R-:W-:Y:S02]  /*0120*/  LEA R0, R3, R26, 0xc ;  /* 0x0000001a03007211 */ /* 0x000fe400078e60ff */
.L_x_0:
[----:B------:R-:W-:Y:S01]  /*0130*/  IADD3 R21, R21, 0x200, RZ ;  /* 0x0000020015157810 */ /* 0x000fe20007ffe0ff */
[----:B------:R-:W-:Y:S01]  /*0140*/  IMAD.MOV.U32 R29, RZ, RZ, 0x2 ;  /* 0x00000002ff1d7424 */ /* 0x000fe200078e00ff */
[----:B------:R-:W-:Y:S01]  /*0150*/  CS2R R4, SRZ ;  /* 0x0000000000047805 */ /* 0x000fe2000001ff00 */
[----:B------:R-:W-:Y:S01]  /*0160*/  CS2R R6, SRZ ;  /* 0x0000000000067805 */ /* 0x000fe2000001ff00 */
[----:B------:R-:W-:Y:S01]  /*0170*/  LOP3.LUT R36, R0, R21, RZ, 0xfc, !PT ;  /* 0x0000001500247212 */ /* 0x000fe200078efcff */
[----:B------:R-:W-:Y:S01]  /*0180*/  CS2R R8, SRZ ;  /* 0x0000000000087805 */ /* 0x000fe2000001ff00 */
[----:B------:R-:W-:-:S03]  /*0190*/  CS2R R10, SRZ ;  /* 0x00000000000a7805 */ /* 0x000fc6000001ff00 */
[----:B------:R-:W-:-:S04]  /*01a0*/  IMAD.WIDE R2, R36, R29, c[0x0][0x160] ;  /* 0x0000580024027625 */ /* 0x000fc800078e021d */
[CC--:B------:R-:W-:Y:S01]  /*01b0*/  IMAD.WIDE R32, R36.reuse, R29.reuse, c[0x0][0x168] ;  /* 0x00005a0024207625 */ /* 0x0c0fe200078e021d */
[----:B------:R0:W2:Y:S04]  /*01c0*/  @!P1 LDG.E.EL.128 R4, [R2.64] ;  /* 0x0000000402049981 */ /* 0x0000a8000c2e1d00 */
[----:B------:R2:W3:Y:S01]  /*01d0*/  @!P1 LDG.E.EL.128 R8, [R32.64] ;  /* 0x0000000420089981 */ /* 0x0004e2000c2e1d00 */
[----:B------:R-:W-:Y:S01]  /*01e0*/  CS2R R12, SRZ ;  /* 0x00000000000c7805 */ /* 0x000fe2000001ff00 */
[----:B------:R-:W-:Y:S01]  /*01f0*/  CS2R R14, SRZ ;  /* 0x00000000000e7805 */ /* 0x000fe2000001ff00 */
[----:B------:R-:W-:-:S05]  /*0200*/  IMAD.WIDE R34, R36, R29, c[0x0][0x170] ;  /* 0x00005c0024227625 */ /* 0x000fca00078e021d */
[----:B------:R1:W4:Y:S01]  /*0210*/  @!P1 LDG.E.EL.128 R12, [R34.64] ;  /* 0x00000004220c9981 */ /* 0x000322000c2e1d00 */
[----:B------:R-:W-:Y:S01]  /*0220*/  CS2R R16, SRZ ;  /* 0x0000000000107805 */ /* 0x000fe2000001ff00 */
[----:B------:R-:W-:Y:S01]  /*0230*/  CS2R R18, SRZ ;  /* 0x0000000000127805 */ /* 0x000fe2000001ff00 */
[----:B0-----:R-:W-:-:S05]  /*0240*/  IMAD.WIDE R2, R36, R29, c[0x0][0x178] ;  /* 0x00005e0024027625 */ /* 0x001fca00078e021d */
[----:B------:R0:W5:Y:S01]  /*0250*/  @!P1 LDG.E.EL.128 R16, [R2.64] ;  /* 0x0000000402109981 */ /* 0x000162000c2e1d00 */
[----:B------:R-:W-:Y:S02]  /*0260*/  ISETP.GE.U32.AND P0, PT, R21, 0xe00, PT ;  /* 0x00000e001500780c */ /* 0x000fe40003f06070 */
[C---:B--2---:R-:W-:Y:S01]  /*0270*/  SHF.L.U32 R32, R4.reuse, 0x10, RZ ;  /* 0x0000001004207819 */ /* 0x044fe200000006ff */
[----:B------:R-:W-:Y:S01]  /*0280*/  IMAD.U32 R31, R5, 0x10000, RZ ;  /* 0x00010000051f7824 */ /* 0x000fe200078e00ff */
[----:B0-----:R-:W-:Y:S02]  /*0290*/  PRMT R3, R4, 0x7632, R3 ;  /* 0x0000763204037816 */ /* 0x001fe40000000003 */
[----:B---3--:R-:W-:Y:S01]  /*02a0*/  SHF.L.U32 R29, R8, 0x10, RZ ;  /* 0x00000010081d7819 */ /* 0x008fe200000006ff */
[----:B------:R-:W-:Y:S01]  /*02b0*/  IMAD.U32 R36, R10, 0x10000, RZ ;  /* 0x000100000a247824 */ /* 0x000fe200078e00ff */
[----:B-1----:R-:W-:Y:S01]  /*02c0*/  SHF.L.U32 R34, R9, 0x10, RZ ;  /* 0x0000001009227819 */ /* 0x002fe200000006ff */
[----:B------:R-:W-:Y:S01]  /*02d0*/  IMAD.U32 R3, R3, 0x10000, RZ ;  /* 0x0001000003037824 */ /* 0x000fe200078e00ff */
[----:B------:R-:W-:Y:S01]  /*02e0*/  PRMT R4, R5, 0x7632, R4 ;  /* 0x0000763205047816 */ /* 0x000fe20000000004 */
[----:B------:R-:W-:Y:S01]  /*02f0*/  FADD R32, R32, R29 ;  /* 0x0000001d20207221 */ /* 0x000fe20000000000 */
[----:B------:R-:W-:Y:S01]  /*0300*/  PRMT R9, R9, 0x7632, R9 ;  /* 0x0000763209097816 */ /* 0x000fe20000000009 */
[----:B------:R-:W-:Y:S01]  /*0310*/  FADD R31, R31, R34 ;  /* 0x000000221f1f7221 */ /* 0x000fe20000000000 */
[----:B------:R-:W-:-:S02]  /*0320*/  PRMT R5, R6, 0x7632, R5 ;  /* 0x0000763206057816 */ /* 0x000fc40000000005 */
[----:B------:R-:W-:Y:S02]  /*0330*/  PRMT R10, R10, 0x7632, R10 ;  /* 0x000076320a0a7816 */ /* 0x000fe4000000000a */
[----:B------:R-:W-:Y:S02]  /*0340*/  SHF.L.U32 R29, R6, 0x10, RZ ;  /* 0x00000010061d7819 */ /* 0x000fe400000006ff */
[----:B------:R-:W-:Y:S01]  /*0350*/  SHF.L.U32 R2, R11, 0x10, RZ ;  /* 0x000000100b027819 */ /* 0x000fe200000006ff */
[----:B------:R-:W-:Y:S01]  /*0360*/  IMAD.U32 R10, R10, 0x10000, RZ ;  /* 0x000100000a0a7824 */ /* 0x000fe200078e00ff */
[----:B------:R-:W-:Y:S01]  /*0370*/  PRMT R6, R7, 0x7632, R6 ;  /* 0x0000763207067816 */ /* 0x000fe20000000006 */
[----:B------:R-:W-:Y:S01]  /*0380*/  FADD R29, R29, R36 ;  /* 0x000000241d1d7221 */ /* 0x000fe20000000000 */
[----:B------:R-:W-:Y:S02]  /*0390*/  PRMT R11, R11, 0x7632, R11 ;  /* 0x000076320b0b7816 */ /* 0x000fe4000000000b */
[----:B------:R-:W-:Y:S01]  /*03a0*/  SHF.L.U32 R4, R4, 0x10, RZ ;  /* 0x0000001004047819 */ /* 0x000fe200000006ff */
[----:B------:R-:W-:Y:S01]  /*03b0*/  IMAD.U32 R6, R6, 0x10000, RZ ;  /* 0x0001000006067824 */ /* 0x000fe200078e00ff */
[----:B------:R-:W-:-:S02]  /*03c0*/  SHF.L.U32 R9, R9, 0x10, RZ ;  /* 0x0000001009097819 */ /* 0x000fc400000006ff */
[----:B------:R-:W-:Y:S02]  /*03d0*/  SHF.L.U32 R5, R5, 0x10, RZ ;  /* 0x0000001005057819 */ /* 0x000fe400000006ff */
[----:B------:R-:W-:Y:S01]  /*03e0*/  PRMT R8, R8, 0x7632, R8 ;  /* 0x0000763208087816 */ /* 0x000fe20000000008 */
[--C-:B------:R-:W-:Y:S01]  /*03f0*/  FADD R4, R4, R9.reuse ;  /* 0x0000000904047221 */ /* 0x100fe20000000000 */
[----:B------:R-:W-:Y:S01]  /*0400*/  SHF.L.U32 R11, R11, 0x10, RZ ;  /* 0x000000100b0b7819 */ /* 0x000fe200000006ff */
[--C-:B------:R-:W-:Y:S01]  /*0410*/  FADD R5, R5, R10.reuse ;  /* 0x0000000a05057221 */ /* 0x100fe20000000000 */
[C---:B----4-:R-:W-:Y:S01]  /*0420*/  PRMT R9, R14.reuse, 0x7632, R9 ;  /* 0x000076320e097816 */ /* 0x050fe20000000009 */
[----:B------:R-:W-:Y:S01]  /*0430*/  IMAD.U32 R14, R14, 0x10000, RZ ;  /* 0x000100000e0e7824 */ /* 0x000fe200078e00ff */
[----:B------:R-:W-:Y:S01]  /*0440*/  SHF.L.U32 R8, R8, 0x10, RZ ;  /* 0x0000001008087819 */ /* 0x000fe200000006ff */
[----:B------:R-:W-:Y:S01]  /*0450*/  FADD R6, R6, R11 ;  /* 0x0000000b06067221 */ /* 0x000fe20000000000 */
[----:B------:R-:W-:Y:S01]  /*0460*/  PRMT R10, R12, 0x7632, R10 ;  /* 0x000076320c0a7816 */ /* 0x000fe2000000000a */
[----:B------:R-:W-:Y:S01]  /*0470*/  FADD R29, R14, R29 ;  /* 0x0000001d0e1d7221 */ /* 0x000fe20000000000 */
[----:B------:R-:W-:Y:S01]  /*0480*/  SHF.L.U32 R11, R12, 0x10, RZ ;  /* 0x000000100c0b7819 */ /* 0x000fe200000006ff */
[----:B------:R-:W-:Y:S01]  /*0490*/  IMAD.U32 R12, R9, 0x10000, RZ ;  /* 0x00010000090c7824 */ /* 0x000fe200078e00ff */
[----:B------:R-:W-:Y:S01]  /*04a0*/  SHF.L.U32 R10, R10, 0x10, RZ ;  /* 0x000000100a0a7819 */ /* 0x000fe200000006ff */
[--C-:B------:R-:W-:Y:S01]  /*04b0*/  FADD R3, R3, R8.reuse ;  /* 0x0000000803037221 */ /* 0x100fe20000000000 */
[----:B------:R-:W-:Y:S01]  /*04c0*/  SHF.L.U32 R33, R7, 0x10, RZ ;  /* 0x0000001007217819 */ /* 0x000fe200000006ff */
[----:B------:R-:W-:Y:S01]  /*04d0*/  FADD R5, R12, R5 ;  /* 0x000000050c057221 */ /* 0x000fe20000000000 */
[----:B------:R-:W-:Y:S01]  /*04e0*/  PRMT R7, R15, 0x7632, R7 ;  /* 0x000076320f077816 */ /* 0x000fe20000000007 */
[----:B------:R-:W-:Y:S01]  /*04f0*/  FADD R12, R10, R3 ;  /* 0x000000030a0c7221 */ /* 0x000fe20000000000 */
[----:B------:R-:W-:Y:S01]  /*0500*/  PRMT R8, R13, 0x7632, R8 ;  /* 0x000076320d087816 */ /* 0x000fe20000000008 */
[----:B------:R-:W-:Y:S01]  /*0510*/  FADD R2, R33, R2 ;  /* 0x0000000221027221 */ /* 0x000fe20000000000 */
[----:B------:R-:W-:Y:S01]  /*0520*/  SHF.L.U32 R15, R15, 0x10, RZ ;  /* 0x000000100f0f7819 */ /* 0x000fe200000006ff */
[----:B------:R-:W-:Y:S01]  /*0530*/  FADD R11, R11, R32 ;  /* 0x000000200b0b7221 */ /* 0x000fe20000000000 */
[----:B------:R-:W-:-:S02]  /*0540*/  SHF.L.U32 R7, R7, 0x10, RZ ;  /* 0x0000001007077819 */ /* 0x000fc400000006ff */
[----:B------:R-:W-:Y:S01]  /*0550*/  SHF.L.U32 R9, R8, 0x10, RZ ;  /* 0x0000001008097819 */ /* 0x000fe200000006ff */
[----:B------:R-:W-:Y:S01]  /*0560*/  FADD R2, R15, R2 ;  /* 0x000000020f027221 */ /* 0x000fe20000000000 */
[----:B-----5:R-:W-:Y:S01]  /*0570*/  PRMT R3, R16, 0x7632, R3 ;  /* 0x0000763210037816 */ /* 0x020fe20000000003 */
[----:B------:R-:W-:Y:S01]  /*0580*/  FADD R6, R7, R6 ;  /* 0x0000000607067221 */ /* 0x000fe20000000000 */
[----:B------:R-:W-:Y:S01]  /*0590*/  PRMT R10, R19, 0x7632, R10 ;  /* 0x00007632130a7816 */ /* 0x000fe2000000000a */
[----:B------:R-:W-:Y:S01]  /*05a0*/  FADD R4, R9, R4 ;  /* 0x0000000409047221 */ /* 0x000fe20000000000 */
[----:B------:R-:W-:Y:S01]  /*05b0*/  SHF.L.U32 R19, R19, 0x10, RZ ;  /* 0x0000001013137819 */ /* 0x000fe200000006ff */
[----:B------:R-:W-:Y:S01]  /*05c0*/  IMAD.U32 R8, R17, 0x10000, RZ ;  /* 0x0001000011087824 */ /* 0x000fe200078e00ff */
[----:B------:R-:W-:Y:S02]  /*05d0*/  SHF.L.U32 R3, R3, 0x10, RZ ;  /* 0x0000001003037819 */ /* 0x000fe400000006ff */
[----:B------:R-:W-:Y:S01]  /*05e0*/  SHF.L.U32 R34, R13, 0x10, RZ ;  /* 0x000000100d227819 */ /* 0x000fe200000006ff */
[----:B------:R-:W-:Y:S01]  /*05f0*/  FADD R19, R19, R2 ;  /* 0x0000000213137221 */ /* 0x000fe20000000000 */
[----:B------:R-:W-:Y:S01]  /*0600*/  PRMT R7, R17, 0x7632, R7 ;  /* 0x0000763211077816 */ /* 0x000fe20000000007 */
[----:B------:R-:W-:Y:S01]  /*0610*/  FADD R12, R3, R12 ;  /* 0x0000000c030c7221 */ /* 0x000fe20000000000 */
[----:B------:R-:W-:Y:S01]  /*0620*/  PRMT R9, R18, 0x7632, R9 ;  /* 0x0000763212097816 */ /* 0x000fe20000000009 */
[----:B------:R-:W-:Y:S01]  /*0630*/  FADD R31, R34, R31 ;  /* 0x0000001f221f7221 */ /* 0x000fe20000000000 */
[----:B------:R-:W-:Y:S01]  /*0640*/  SHF.L.U32 R16, R16, 0x10, RZ ;  /* 0x0000001010107819 */ /* 0x000fe200000006ff */
[----:B------:R-:W-:Y:S01]  /*0650*/  IMAD.U32 R7, R7, 0x10000, RZ ;  /* 0x0001000007077824 */ /* 0x000fe200078e00ff */
[----:B------:R-:W-:Y:S01]  /*0660*/  SHF.L.U32 R18, R18, 0x10, RZ ;  /* 0x0000001012127819 */ /* 0x000fe200000006ff */
[----:B------:R-:W-:Y:S01]  /*0670*/  FADD R31, R8, R31 ;  /* 0x0000001f081f7221 */ /* 0x000fe20000000000 */
[----:B------:R-:W-:Y:S01]  /*0680*/  SHF.L.U32 R2, R9, 0x10, RZ ;  /* 0x0000001009027819 */ /* 0x000fe200000006ff */
[----:B------:R-:W-:Y:S01]  /*0690*/  FADD R11, R16, R11 ;  /* 0x0000000b100b7221 */ /* 0x000fe20000000000 */
[----:B------:R-:W-:Y:S01]  /*06a0*/  SHF.L.U32 R3, R10, 0x10, RZ ;  /* 0x000000100a037819 */ /* 0x000fe200000006ff */
[----:B------:R-:W-:Y:S01]  /*06b0*/  FADD R18, R18, R29 ;  /* 0x0000001d12127221 */ /* 0x000fe20000000000 */
[----:B------:R-:W-:Y:S01]  /*06c0*/  FADD R7, R7, R4 ;  /* 0x0000000407077221 */ /* 0x000fe20000000000 */
[----:B------:R-:W-:Y:S01]  /*06d0*/  FADD R5, R2, R5 ;  /* 0x0000000502057221 */ /* 0x000fe20000000000 */
[----:B------:R-:W-:Y:S01]  /*06e0*/  @!P1 FFMA R30, R11, R11, R30 ;  /* 0x0000000b0b1e9223 */ /* 0x000fe2000000001e */
[----:B------:R-:W-:Y:S01]  /*06f0*/  FADD R6, R3, R6 ;  /* 0x0000000603067221 */ /* 0x000fe20000000000 */
[----:B------:R-:W-:Y:S01]  /*0700*/  @!P1 FFMA R28, R31, R31, R28 ;  /* 0x0000001f1f1c9223 */ /* 0x000fe2000000001c */
[----:B------:R-:W-:Y:S01]  /*0710*/  @!P1 FFMA R27, R18, R18, R27 ;  /* 0x00000012121b9223 */ /* 0x000fe2000000001b */
[----:B------:R-:W-:Y:S01]  /*0720*/  @!P1 FFMA R20, R19, R19, R20 ;  /* 0x0000001313149223 */ /* 0x000fe20000000014 */
[----:B------:R-:W-:Y:S01]  /*0730*/  @!P1 FFMA R25, R12, R12, R25 ;  /* 0x0000000c0c199223 */ /* 0x000fe20000000019 */
[----:B------:R-:W-:Y:S01]  /*0740*/  @!P1 FFMA R24, R7, R7, R24 ;  /* 0x0000000707189223 */ /* 0x000fe20000000018 */
[----:B------:R-:W-:Y:S01]  /*0750*/  @!P1 FFMA R22, R5, R5, R22 ;  /* 0x0000000505169223 */ /* 0x000fe20000000016 */
[----:B------:R-:W-:Y:S01]  /*0760*/  @!P1 FFMA R23, R6, R6, R23 ;  /* 0x0000000606179223 */ /* 0x000fe20000000017 */
[----:B------:R-:W-:Y:S05]  /*0770*/  @!P0 BRA `(.L_x_0) ;  /* 0xfffff9b000008947 */ /* 0x000fea000383ffff */
[----:B------:R-:W-:Y:S01]  /*0780*/  FADD R25, R30, R25 ;  /* 0x000000191e197221 */ /* 0x000fe20000000000 */
[----:B------:R-:W0:Y:S03]  /*0790*/  S2R R8, SR_TID.X ;  /* 0x0000000000087919 */ /* 0x000e260000002100 */
[----:B------:R-:W-:-:S04]  /*07a0*/  FADD R25, R28, R25 ;  /* 0x000000191c197221 */ /* 0x000fc80000000000 */
[----:B------:R-:W-:-:S04]  /*07b0*/  FADD R24, R24, R25 ;  /* 0x0000001918187221 */ /* 0x000fc80000000000 */
[----:B------:R-:W-:-:S04]  /*07c0*/  FADD R27, R27, R24 ;  /* 0x000000181b1b7221 */ /* 0x000fc80000000000 */
[----:B------:R-:W-:-:S04]  /*07d0*/  FADD R27, R22, R27 ;  /* 0x0000001b161b7221 */ /* 0x000fc80000000000 */
[----:B------:R-:W-:-:S04]  /*07e0*/  FADD R20, R20, R27 ;  /* 0x0000001b14147221 */ /* 0x000fc80000000000 */
[----:B------:R-:W-:Y:S01]  /*07f0*/  FADD R20, R23, R20 ;  /* 0x0000001417147221 */ /* 0x000fe20000000000 */
[----:B0-----:R-:W-:Y:S02]  /*0800*/  SHF.R.U32.HI R9, RZ, 0x6, R8 ;  /* 0x00000006ff097819 */ /* 0x001fe40000011608 */
[C---:B------:R-:W-:Y:S02]  /*0810*/  LOP3.LUT P0, RZ, R8.reuse, 0x1f, RZ, 0xc0, !PT ;  /* 0x0000001f08ff7812 */ /* 0x040fe4000780c0ff */
[----:B------:R-:W0:Y:S01]  /*0820*/  SHFL.BFLY PT, R3, R20, 0x10, 0x1f ;  /* 0x0e001f0014037f89 */ /* 0x000e2200000e0000 */
[----:B------:R-:W-:Y:S02]  /*0830*/  SGXT.U32 R9, R9, 0x3 ;  /* 0x000000030909781a */ /* 0x000fe40000000000 */
[----:B------:R-:W-:Y:S01]  /*0840*/  ISETP.GE.AND P2, PT, R8, 0x10, PT ;  /* 0x000000100800780c */ /* 0x000fe20003f46270 */
[----:B0-----:R-:W-:-:S05]  /*0850*/  FADD R3, R20, R3 ;  /* 0x0000000314037221 */ /* 0x001fca0000000000 */
[----:B------:R-:W0:Y:S02]  /*0860*/  SHFL.BFLY PT, R2, R3, 0x8, 0x1f ;  /* 0x0d001f0003027f89 */ /* 0x000e2400000e0000 */
[----:B0-----:R-:W-:Y:S01]  /*0870*/  FADD R2, R3, R2 ;  /* 0x0000000203027221 */ /* 0x001fe20000000000 */
[----:B------:R-:W-:-:S04]  /*0880*/  SHF.R.U32.HI R3, RZ, 0x3, R8 ;  /* 0x00000003ff037819 */ /* 0x000fc80000011608 */
[----:B------:R-:W0:Y:S02]  /*0890*/  SHFL.BFLY PT, R5, R2, 0x4, 0x1f ;  /* 0x0c801f0002057f89 */ /* 0x000e2400000e0000 */
[----:B0-----:R-:W-:Y:S01]  /*08a0*/  FADD R5, R2, R5 ;  /* 0x0000000502057221 */ /* 0x001fe20000000000 */
[----:B------:R-:W-:-:S04]  /*08b0*/  SHF.L.U32 R2, R9, 0x3, RZ ;  /* 0x0000000309027819 */ /* 0x000fc800000006ff */
[----:B------:R-:W0:Y:S01]  /*08c0*/  SHFL.BFLY PT, R4, R5, 0x2, 0x1f ;  /* 0x0c401f0005047f89 */ /* 0x000e2200000e0000 */
[----:B------:R-:W-:Y:S01]  /*08d0*/  LOP3.LUT R2, R2, 0x4, R3, 0xf8, !PT ;  /* 0x0000000402027812 */ /* 0x000fe200078ef803 */
[----:B0-----:R-:W-:-:S05]  /*08e0*/  FADD R4, R5, R4 ;  /* 0x0000000405047221 */ /* 0x001fca0000000000 */
[----:B------:R-:W0:Y:S02]  /*08f0*/  SHFL.BFLY PT, R7, R4, 0x1, 0x1f ;  /* 0x0c201f0004077f89 */ /* 0x000e2400000e0000 */
[----:B0-----:R-:W-:Y:S01]  /*0900*/  FADD R5, R4, R7 ;  /* 0x0000000704057221 */ /* 0x001fe20000000000 */
[----:B------:R-:W-:-:S04]  /*0910*/  LOP3.LUT R4, R8, 0x1, RZ, 0xc0, !PT ;  /* 0x0000000108047812 */ /* 0x000fc800078ec0ff */
[----:B------:R0:W-:Y:S04]  /*0920*/  @!P0 STS [R2], R5 ;  /* 0x0000000502008388 */ /* 0x0001e80000000800 */
[----:B------:R-:W-:Y:S01]  /*0930*/  BAR.SYNC.DEFER_BLOCKING 0x0 ;  /* 0x0000000000007b1d */ /* 0x000fe20000010000 */
[----:B------:R-:W-:Y:S01]  /*0940*/  ISETP.NE.U32.AND P0, PT, R4, 0x1, PT ;  /* 0x000000010400780c */ /* 0x000fe20003f05070 */
[----:B------:R-:W-:-:S03]  /*0950*/  IMAD.MOV.U32 R4, RZ, RZ, 0x39800000 ;  /* 0x39800000ff047424 */ /* 0x000fc600078e00ff */
[C---:B------:R-:W-:Y:S02]  /*0960*/  ISETP.LT.AND P0, PT, R8.reuse, 0x10, P0 ;  /* 0x000000100800780c */ /* 0x040fe40000701270 */
[----:B0-----:R-:W-:Y:S02]  /*0970*/  MOV R5, 0x2 ;  /* 0x0000000200057802 */ /* 0x001fe40000000f00 */
[----:B------:R-:W-:Y:S01]  /*0980*/  LOP3.LUT R2, R8, 0x1ff, RZ, 0xc0, !PT ;  /* 0x000001ff08027812 */ /* 0x000fe200078ec0ff */
[----:B------:R-:W0:Y:S04]  /*0990*/  @!P2 LDS R6, [R8.X4] ;  /* 0x000000000806a984 */ /* 0x000e280000004800 */
[----:B0-----:R-:W0:Y:S02]  /*09a0*/  SHFL.BFLY PT, R3, R6, 0x1, 0x1f ;  /* 0x0c201f0006037f89 */ /* 0x001e2400000e0000 */
[----:B0-----:R-:W-:Y:S01]  /*09b0*/  FADD R7, R6, R3 ;  /* 0x0000000306077221 */ /* 0x001fe20000000000 */
[----:B------:R-:W-:-:S04]  /*09c0*/  MOV R6, 0xffffffff ;  /* 0xffffffff00067802 */ /* 0x000fc80000000f00 */
[----:B------:R0:W-:Y:S04]  /*09d0*/  @P0 STS [R8.X4], R7 ;  /* 0x0000000708000388 */ /* 0x0001e80000004800 */
[----:B------:R-:W-:Y:S01]  /*09e0*/  BAR.SYNC.DEFER_BLOCKING 0x0 ;  /* 0x0000000000007b1d */ /* 0x000fe20000010000 */
[----:B0-----:R-:W-:-:S05]  /*09f0*/  MOV R7, 0xfffffe00 ;  /* 0xfffffe0000077802 */ /* 0x001fca0000000f00 */
[----:B------:R-:W0:Y:S02]  /*0a00*/  LDS R3, [R9.X8] ;  /* 0x0000000009037984 */ /* 0x000e240000008800 */
[----:B0-----:R-:W-:Y:S01]  /*0a10*/  FFMA R3, R3, R4, 9.9999999747524270788e-07 ;  /* 0x358637bd03037423 */ /* 0x001fe20000000004 */
[----:B------:R-:W-:-:S05]  /*0a20*/  IMAD.WIDE.U32 R4, R2, R5, c[0x0][0x180] ;  /* 0x0000600002047625 */ /* 0x000fca00078e0005 */
[----:B------:R-:W0:Y:S02]  /*0a30*/  MUFU.RSQ R3, R3 ;  /* 0x0000000300037308 */ /* 0x000e240000001400 */
.L_x_1:
[----:B------:R-:W-:Y:S01]  /*0a40*/  IADD3 R7, P0, R7, 0x200, RZ ;  /* 0x0000020007077810 */ /* 0x000fe20007f1e0ff */
[----:B0-----:R-:W-:Y:S01]  /*0a50*/  IMAD.MOV.U32 R24, RZ, RZ, 0x2 ;  /* 0x00000002ff187424 */ /* 0x001fe200078e00ff */
[----:B------:R-:W-:Y:S01]  /*0a60*/  CS2R R8, SRZ ;  /* 0x0000000000087805 */ /* 0x000fe2000001ff00 */
[----:B------:R-:W-:Y:S01]  /*0a70*/  CS2R R10, SRZ ;  /* 0x00000000000a7805 */ /* 0x000fe2000001ff00 */
[----:B------:R-:W-:Y:S01]  /*0a80*/  LOP3.LUT R25, R0, R7, RZ, 0xfc, !PT ;  /* 0x0000000700197212 */ /* 0x000fe200078efcff */
[----:B------:R-:W-:Y:S01]  /*0a90*/  CS2R R12, SRZ ;  /* 0x00000000000c7805 */ /* 0x000fe2000001ff00 */
[----:B------:R-:W-:Y:S01]  /*0aa0*/  CS2R R14, SRZ ;  /* 0x00000000000e7805 */ /* 0x000fe2000001ff00 */
[----:B------:R1:W2:Y:S02]  /*0ab0*/  LDG.E.EL.U16 R30, [R4.64] ;  /* 0x00000004041e7981 */ /* 0x0002a4000c2e1500 */
[----:B------:R-:W-:-:S04]  /*0ac0*/  IMAD.WIDE R22, R25, R24, c[0x0][0x160] ;  /* 0x0000580019167625 */ /* 0x000fc800078e0218 */
[CC--:B------:R-:W-:Y:S01]  /*0ad0*/  IMAD.WIDE R28, R25.reuse, R24.reuse, c[0x0][0x168] ;  /* 0x00005a00191c7625 */ /* 0x0c0fe200078e0218 */
[----:B------:R3:W4:Y:S04]  /*0ae0*/  @!P1 LDG.E.EF.128 R8, [R22.64] ;  /* 0x0000000416089981 */ /* 0x000728000c0e1d00 */
[----:B------:R5:W2:Y:S01]  /*0af0*/  @!P1 LDG.E.EF.128 R12, [R28.64] ;  /* 0x000000041c0c9981 */ /* 0x000aa2000c0e1d00 */
[----:B------:R-:W-:Y:S01]  /*0b00*/  CS2R R16, SRZ ;  /* 0x0000000000107805 */ /* 0x000fe2000001ff00 */
[----:B------:R-:W-:Y:S01]  /*0b10*/  CS2R R18, SRZ ;  /* 0x0000000000127805 */ /* 0x000fe2000001ff00 */
[----:B------:R-:W-:-:S05]  /*0b20*/  IMAD.WIDE R32, R25, R24, c[0x0][0x170] ;  /* 0x00005c0019207625 */ /* 0x000fca00078e0218 */
[----:B------:R2:W2:Y:S01]  /*0b30*/  @!P1 LDG.E.EF.128 R16, [R32.64] ;  /* 0x0000000420109981 */ /* 0x0004a2000c0e1d00 */
[----:B------:R-:W-:Y:S01]  /*0b40*/  CS2R R20, SRZ ;  /* 0x0000000000147805 */ /* 0x000fe2000001ff00 */
[----:B---3--:R-:W-:Y:S01]  /*0b50*/  CS2R R22, SRZ ;  /* 0x0000000000167805 */ /* 0x008fe2000001ff00 */
[----:B-----5:R-:W-:-:S05]  /*0b60*/  IMAD.WIDE R28, R25, R24, c[0x0][0x178] ;  /* 0x00005e00191c7625 */ /* 0x020fca00078e0218 */
[----:B------:R3:W5:Y:S01]  /*0b70*/  @!P1 LDG.E.EF.128 R20, [R28.64] ;  /* 0x000000041c149981 */ /* 0x000762000c0e1d00 */
[----:B------:R-:W-:Y:S02]  /*0b80*/  IADD3.X R6, RZ, R6, RZ, P0, !PT ;  /* 0x00000006ff067210 */ /* 0x000fe400007fe4ff */
[----:B------:R-:W-:-:S04]  /*0b90*/  ISETP.GE.U32.AND P0, PT, R7, 0xe00, PT ;  /* 0x00000e000700780c */ /* 0x000fc80003f06070 */
[----:B------:R-:W-:Y:S01]  /*0ba0*/  ISETP.GE.U32.AND.EX P0, PT, R6, RZ, PT, P0 ;  /* 0x000000ff0600720c */ /* 0x000fe20003f06100 */
[----:B------:R-:W-:Y:S01]  /*0bb0*/  IMAD.WIDE R24, R25, R24, c[0x0][0x188] ;  /* 0x0000620019187625 */ /* 0x000fe200078e0218 */
[----:B------:R-:W-:Y:S01]  /*0bc0*/  BAR.SYNC.DEFER_BLOCKING 0x0 ;  /* 0x0000000000007b1d */ /* 0x000fe20000010000 */
[----:B-1----:R-:W-:-:S04]  /*0bd0*/  IADD3 R4, P2, R4, 0x400, RZ ;  /* 0x0000040004047810 */ /* 0x002fc80007f5e0ff */
[----:B------:R-:W-:Y:S02]  /*0be0*/  IADD3.X R5, RZ, R5, RZ, P2, !PT ;  /* 0x00000005ff057210 */ /* 0x000fe400017fe4ff */
[----:B----4-:R-:W-:Y:S02]  /*0bf0*/  SHF.L.U32 R31, R8, 0x10, RZ ;  /* 0x00000010081f7819 */ /* 0x010fe400000006ff */
[----:B------:R-:W-:Y:S02]  /*0c00*/  SHF.L.U32 R27, R9, 0x10, RZ ;  /* 0x00000010091b7819 */ /* 0x000fe400000006ff */
[----:B--2---:R-:W-:Y:S01]  /*0c10*/  SHF.L.U32 R32, R12, 0x10, RZ ;  /* 0x000000100c207819 */ /* 0x004fe200000006ff */
[----:B------:R-:W-:-:S04]  /*0c20*/  IMAD.U32 R34, R13, 0x10000, RZ ;  /* 0x000100000d227824 */ /* 0x000fc800078e00ff */
[----:B------:R-:W-:Y:S01]  /*0c30*/  FADD R31, R31, R32 ;  /* 0x000000201f1f7221 */ /* 0x000fe20000000000 */
[----:B------:R-:W-:Y:S01]  /*0c40*/  FADD R32, R27, R34 ;  /* 0x000000221b207221 */ /* 0x000fe20000000000 */
[----:B------:R-:W-:Y:S02]  /*0c50*/  SHF.L.U32 R27, R11, 0x10, RZ ;  /* 0x000000100b1b7819 */ /* 0x000fe400000006ff */
[----:B------:R-:W-:Y:S01]  /*0c60*/  PRMT R11, R10, 0x7632, R11 ;  /* 0x000076320a0b7816 */ /* 0x000fe2000000000b */
[----:B------:R-:W-:-:S03]  /*0c70*/  IMAD.U32 R36, R15, 0x10000, RZ ;  /* 0x000100000f247824 */ /* 0x000fc600078e00ff */
[----:B------:R-:W-:Y:S02]  /*0c80*/  PRMT R15, R11, 0x7632, R15 ;  /* 0x000076320b0f7816 */ /* 0x000fe4000000000f */
[----:B------:R-:W-:Y:S02]  /*0c90*/  SHF.L.U32 R33, R10, 0x10, RZ ;  /* 0x000000100a217819 */ /* 0x000fe400000006ff */
[----:B------:R-:W-:Y:S02]  /*0ca0*/  SHF.L.U32 R34, R14, 0x10, RZ ;  /* 0x000000100e227819 */ /* 0x000fe400000006ff */
[C---:B---3--:R-:W-:Y:S02]  /*0cb0*/  PRMT R28, R15.reuse, 0x7632, R28 ;  /* 0x000076320f1c7816 */ /* 0x048fe4000000001c */
[----:B------:R-:W-:Y:S01]  /*0cc0*/  SHF.L.U32 R15, R15, 0x10, RZ ;  /* 0x000000100f0f7819 */ /* 0x000fe200000006ff */
[----:B------:R-:W-:Y:S02]  /*0cd0*/  FADD R33, R33, R34 ;  /* 0x0000002221217221 */ /* 0x000fe40000000000 */
[----:B------:R-:W-:-:S04]  /*0ce0*/  IMAD.U32 R34, R28, 0x10000, RZ ;  /* 0x000100001c227824 */ /* 0x000fc800078e00ff */
[----:B------:R-:W-:Y:S01]  /*0cf0*/  FADD R29, R15, R34 ;  /* 0x000000220f1d7221 */ /* 0x000fe20000000000 */
[----:B------:R-:W-:-:S05]  /*0d00*/  IMAD.U32 R15, R30, 0x10000, RZ ;  /* 0x000100001e0f7824 */ /* 0x000fca00078e00ff */
[----:B------:R-:W-:Y:S01]  /*0d10*/  STS [R2.X4], R15 ;  /* 0x0000000f02007388 */ /* 0x000fe20000004800 */
[----:B------:R-:W-:Y:S02]  /*0d20*/  PRMT R8, R8, 0x7632, R8 ;  /* 0x0000763208087816 */ /* 0x000fe40000000008 */
[----:B------:R-:W-:Y:S02]  /*0d30*/  PRMT R9, R9, 0x7632, R9 ;  /* 0x0000763209097816 */ /* 0x000fe40000000009 */
[----:B------:R-:W-:Y:S02]  /*0d40*/  PRMT R12, R12, 0x7632, R12 ;  /* 0x000076320c0c7816 */ /* 0x000fe4000000000c */
[----:B------:R-:W-:Y:S02]  /*0d50*/  PRMT R10, R13, 0x7632, R10 ;  /* 0x000076320d0a7816 */ /* 0x000fe4000000000a */
[----:B------:R-:W-:Y:S02]  /*0d60*/  SHF.L.U32 R8, R8, 0x10, RZ ;  /* 0x0000001008087819 */ /* 0x000fe400000006ff */
[----:B------:R-:W-:Y:S01]  /*0d70*/  SHF.L.U32 R9, R9, 0x10, RZ ;  /* 0x0000001009097819 */ /* 0x000fe200000006ff */
[----:B------:R-:W-:Y:S01]  /*0d80*/  IMAD.U32 R10, R10, 0x10000, RZ ;  /* 0x000100000a0a7824 */ /* 0x000fe200078e00ff */
[----:B------:R-:W-:-:S02]  /*0d90*/  SHF.L.U32 R13, R12, 0x10, RZ ;  /* 0x000000100c0d7819 */ /* 0x000fc400000006ff */
[----:B------:R-:W-:Y:S01]  /*0da0*/  PRMT R14, R14, 0x7632, R14 ;  /* 0x000076320e0e7816 */ /* 0x000fe2000000000e */
[----:B------:R-:W-:Y:S01]  /*0db0*/  FADD R12, R9, R10 ;  /* 0x0000000a090c7221 */ /* 0x000fe20000000000 */
[----:B------:R-:W-:Y:S01]  /*0dc0*/  SHF.L.U32 R11, R11, 0x10, RZ ;  /* 0x000000100b0b7819 */ /* 0x000fe200000006ff */
[----:B------:R-:W-:Y:S01]  /*0dd0*/  FADD R13, R8, R13 ;  /* 0x0000000d080d7221 */ /* 0x000fe20000000000 */
[----:B------:R-:W-:Y:S02]  /*0de0*/  SHF.L.U32 R14, R14, 0x10, RZ ;  /* 0x000000100e0e7819 */ /* 0x000fe400000006ff */
[----:B------:R-:W-:Y:S02]  /*0df0*/  SHF.L.U32 R8, R16, 0x10, RZ ;  /* 0x0000001010087819 */ /* 0x000fe400000006ff */
[----:B------:R-:W-:Y:S02]  /*0e00*/  SHF.L.U32 R9, R17, 0x10, RZ ;  /* 0x0000001011097819 */ /* 0x000fe400000006ff */
[----:B------:R-:W-:-:S02]  /*0e10*/  SHF.L.U32 R10, R18, 0x10, RZ ;  /* 0x00000010120a7819 */ /* 0x000fc400000006ff */
[----:B------:R-:W-:Y:S02]  /*0e20*/  PRMT R16, R16, 0x7632, R16 ;  /* 0x0000763210107816 */ /* 0x000fe40000000010 */
[----:B------:R-:W-:Y:S01]  /*0e30*/  PRMT R17, R17, 0x7632, R17 ;  /* 0x0000763211117816 */ /* 0x000fe20000000011 */
[----:B------:R-:W-:Y:S01]  /*0e40*/  FADD R28, R11, R14 ;  /* 0x0000000e0b1c7221 */ /* 0x000fe20000000000 */
[----:B------:R-:W-:Y:S01]  /*0e50*/  PRMT R18, R18, 0x7632, R18 ;  /* 0x0000763212127816 */ /* 0x000fe20000000012 */
[----:B------:R-:W-:Y:S01]  /*0e60*/  FADD R31, R8, R31 ;  /* 0x0000001f081f7221 */ /* 0x000fe20000000000 */
[----:B------:R-:W-:Y:S01]  /*0e70*/  FADD R32, R9, R32 ;  /* 0x0000002009207221 */ /* 0x000fe20000000000 */
[----:B------:R-:W-:Y:S01]  /*0e80*/  FADD R30, R10, R33 ;  /* 0x000000210a1e7221 */ /* 0x000fe20000000000 */
[----:B------:R-:W-:Y:S01]  /*0e90*/  BAR.SYNC.DEFER_BLOCKING 0x0 ;  /* 0x0000000000007b1d */ /* 0x000fe20000010000 */
[----:B------:R-:W-:Y:S02]  /*0ea0*/  SHF.L.U32 R16, R16, 0x10, RZ ;  /* 0x0000001010107819 */ /* 0x000fe400000006ff */
[----:B------:R-:W-:-:S02]  /*0eb0*/  SHF.L.U32 R17, R17, 0x10, RZ ;  /* 0x0000001011117819 */ /* 0x000fc400000006ff */
[C---:B------:R-:W-:Y:S02]  /*0ec0*/  PRMT R14, R19.reuse, 0x7632, R14 ;  /* 0x00007632130e7816 */ /* 0x040fe4000000000e */
[----:B------:R-:W-:Y:S01]  /*0ed0*/  SHF.L.U32 R34, R19, 0x10, RZ ;  /* 0x0000001013227819 */ /* 0x000fe200000006ff */
[----:B------:R-:W-:Y:S01]  /*0ee0*/  IMAD.U32 R19, R18, 0x10000, RZ ;  /* 0x0001000012137824 */ /* 0x000fe200078e00ff */
[----:B------:R-:W-:Y:S01]  /*0ef0*/  FADD R16, R16, R13 ;  /* 0x0000000d10107221 */ /* 0x000fe20000000000 */
[----:B------:R-:W-:Y:S01]  /*0f00*/  FADD R17, R17, R12 ;  /* 0x0000000c11117221 */ /* 0x000fe20000000000 */
[----:B------:R-:W-:Y:S01]  /*0f10*/  SHF.L.U32 R18, R14, 0x10, RZ ;  /* 0x000000100e127819 */ /* 0x000fe200000006ff */
[----:B------:R-:W1:Y:S04]  /*0f20*/  LDS.128 R8, [R26.X4] ;  /* 0x000000001a087984 */ /* 0x000e680000004c00 */
[----:B------:R-:W2:Y:S01]  /*0f30*/  LDS.128 R12, [R26.X4+0x10] ;  /* 0x000010001a0c7984 */ /* 0x000ea20000004c00 */
[----:B------:R-:W-:Y:S01]  /*0f40*/  FADD R29, R18, R29 ;  /* 0x0000001d121d7221 */ /* 0x000fe20000000000 */
[----:B-----5:R-:W-:Y:S01]  /*0f50*/  SHF.L.U32 R18, R20, 0x10, RZ ;  /* 0x0000001014127819 */ /* 0x020fe200000006ff */
[----:B------:R-:W-:Y:S01]  /*0f60*/  FADD R28, R19, R28 ;  /* 0x0000001c131c7221 */ /* 0x000fe20000000000 */
[----:B------:R-:W-:Y:S01]  /*0f70*/  IMAD.U32 R33, R22, 0x10000, RZ ;  /* 0x0001000016217824 */ /* 0x000fe200078e00ff */
[----:B------:R-:W-:Y:S01]  /*0f80*/  SHF.L.U32 R19, R21, 0x10, RZ ;  /* 0x0000001015137819 */ /* 0x000fe200000006ff */
[----:B------:R-:W-:Y:S01]  /*0f90*/  FADD R27, R27, R36 ;  /* 0x000000241b1b7221 */ /* 0x000fe20000000000 */
[----:B------:R-:W-:Y:S01]  /*0fa0*/  PRMT R20, R20, 0x7632, R20 ;  /* 0x0000763214147816 */ /* 0x000fe20000000014 */
[----:B------:R-:W-:Y:S01]  /*0fb0*/  FADD R18, R18, R31 ;  /* 0x0000001f12127221 */ /* 0x000fe20000000000 */
[----:B------:R-:W-:Y:S01]  /*0fc0*/  PRMT R21, R21, 0x7632, R21 ;  /* 0x0000763215157816 */ /* 0x000fe20000000015 */
[----:B------:R-:W-:Y:S01]  /*0fd0*/  FADD R30, R33, R30 ;  /* 0x0000001e211e7221 */ /* 0x000fe20000000000 */
[----:B------:R-:W-:Y:S01]  /*0fe0*/  PRMT R31, R22, 0x7632, R31 ;  /* 0x00007632161f7816 */ /* 0x000fe2000000001f */
[----:B------:R-:W-:Y:S01]  /*0ff0*/  FADD R32, R19, R32 ;  /* 0x0000002013207221 */ /* 0x000fe20000000000 */
[----:B------:R-:W-:Y:S01]  /*1000*/  PRMT R33, R23, 0x7632, R33 ;  /* 0x0000763217217816 */ /* 0x000fe20000000021 */
[----:B------:R-:W-:Y:S01]  /*1010*/  FADD R27, R34, R27 ;  /* 0x0000001b221b7221 */ /* 0x000fe20000000000 */
[----:B------:R-:W-:-:S02]  /*1020*/  SHF.L.U32 R19, R20, 0x10, RZ ;  /* 0x0000001014137819 */ /* 0x000fc400000006ff */
[----:B------:R-:W-:Y:S01]  /*1030*/  SHF.L.U32 R22, R21, 0x10, RZ ;  /* 0x0000001015167819 */ /* 0x000fe200000006ff */
[----:B------:R-:W-:Y:S01]  /*1040*/  IMAD.U32 R31, R31, 0x10000, RZ ;  /* 0x000100001f1f7824 */ /* 0x000fe200078e00ff */
[----:B------:R-:W-:Y:S02]  /*1050*/  SHF.L.U32 R36, R23, 0x10, RZ ;  /* 0x0000001017247819 */ /* 0x000fe400000006ff */
[----:B------:R-:W-:Y:S01]  /*1060*/  SHF.L.U32 R34, R33, 0x10, RZ ;  /* 0x0000001021227819 */ /* 0x000fe200000006ff */
[----:B------:R-:W-:Y:S01]  /*1070*/  FADD R16, R19, R16 ;  /* 0x0000001013107221 */ /* 0x000fe20000000000 */
[----:B------:R-:W-:Y:S01]  /*1080*/  FADD R22, R22, R17 ;  /* 0x0000001116167221 */ /* 0x000fe20000000000 */
[C---:B0-----:R-:W-:Y:S01]  /*1090*/  FMUL R17, R3.reuse, R18 ;  /* 0x0000001203117220 */ /* 0x041fe20000400000 */
[----:B------:R-:W-:Y:S01]  /*10a0*/  FMUL R19, R3, R32 ;  /* 0x0000002003137220 */ /* 0x000fe20000400000 */
[----:B------:R-:W-:Y:S01]  /*10b0*/  FADD R20, R36, R27 ;  /* 0x0000001b24147221 */ /* 0x000fe20000000000 */
[----:B------:R-:W-:Y:S01]  /*10c0*/  FADD R28, R31, R28 ;  /* 0x0000001c1f1c7221 */ /* 0x000fe20000000000 */
[----:B------:R-:W-:Y:S01]  /*10d0*/  FADD R34, R34, R29 ;  /* 0x0000001d22227221 */ /* 0x000fe20000000000 */
[C---:B------:R-:W-:Y:S01]  /*10e0*/  FMUL R16, R3.reuse, R16 ;  /* 0x0000001003107220 */ /* 0x040fe20000400000 */
[C---:B------:R-:W-:Y:S01]  /*10f0*/  FMUL R22, R3.reuse, R22 ;  /* 0x0000001603167220 */ /* 0x040fe20000400000 */
[C---:B------:R-:W-:Y:S01]  /*1100*/  FMUL R28, R3.reuse, R28 ;  /* 0x0000001c031c7220 */ /* 0x040fe20000400000 */
[----:B------:R-:W-:Y:S01]  /*1110*/  FMUL R34, R3, R34 ;  /* 0x0000002203227220 */ /* 0x000fe20000400000 */
[----:B-1----:R-:W-:Y:S01]  /*1120*/  FMUL R8, R17, R8 ;  /* 0x0000000811087220 */ /* 0x002fe20000400000 */
[----:B------:R-:W-:Y:S01]  /*1130*/  FMUL R10, R10, R19 ;  /* 0x000000130a0a7220 */ /* 0x000fe20000400000 */
[C---:B------:R-:W-:Y:S01]  /*1140*/  FMUL R17, R3.reuse, R30 ;  /* 0x0000001e03117220 */ /* 0x040fe20000400000 */
[----:B------:R-:W-:Y:S01]  /*1150*/  FMUL R19, R3, R20 ;  /* 0x0000001403137220 */ /* 0x000fe20000400000 */
[----:B------:R-:W-:Y:S01]  /*1160*/  FMUL R9, R16, R9 ;  /* 0x0000000910097220 */ /* 0x000fe20000400000 */
[----:B------:R-:W-:Y:S01]  /*1170*/  FMUL R11, R11, R22 ;  /* 0x000000160b0b7220 */ /* 0x000fe20000400000 */
[----:B--2---:R-:W-:Y:S01]  /*1180*/  FMUL R12, R17, R12 ;  /* 0x0000000c110c7220 */ /* 0x004fe20000400000 */
[----:B------:R-:W-:Y:S01]  /*1190*/  FMUL R14, R14, R19 ;  /* 0x000000130e0e7220 */ /* 0x000fe20000400000 */
[----:B------:R-:W-:Y:S01]  /*11a0*/  FMUL R13, R28, R13 ;  /* 0x0000000d1c0d7220 */ /* 0x000fe20000400000 */
[----:B------:R-:W-:Y:S01]  /*11b0*/  FMUL R15, R15, R34 ;  /* 0x000000220f0f7220 */ /* 0x000fe20000400000 */
[----:B------:R-:W-:-:S02]  /*11c0*/  F2FP.BF16.PACK_AB R8, R9, R8 ;  /* 0x000000080908723e */ /* 0x000fc400000010ff */
[----:B------:R-:W-:Y:S02]  /*11d0*/  F2FP.BF16.PACK_AB R9, R11, R10 ;  /* 0x0000000a0b09723e */ /* 0x000fe400000010ff */
[----:B------:R-:W-:Y:S02]  /*11e0*/  F2FP.BF16.PACK_AB R10, R13, R12 ;  /* 0x0000000c0d0a723e */ /* 0x000fe400000010ff */
[----:B------:R-:W-:-:S05]  /*11f0*/  F2FP.BF16.PACK_AB R11, R15, R14 ;  /* 0x0000000e0f0b723e */ /* 0x000fca00000010ff */
[----:B------:R0:W-:Y:S01]  /*1200*/  @!P1 STG.E.128 [R24.64], R8 ;  /* 0x0000000818009986 */ /* 0x0001e2000c101d04 */
[----:B------:R-:W-:Y:S05]  /*1210*/  @!P0 BRA `(.L_x_1) ;  /* 0xfffff82000008947 */ /* 0x000fea000383ffff */
[----:B------:R-:W-:Y:S05]  /*1220*/  EXIT ;  /* 0x000000000000794d */ /* 0x000fea0003800000 */
.L_x_2:
[----:B------:R-:W-:-:S00]  /*1230*/  BRA `(.L_x_2) ;  /* 0xfffffff000007947 */ /* 0x000fc0000383ffff */
[----:B------:R-:W-:-:S00]  /*1240*/  NOP ;  /* 0x0000000000007918 */ /* 0x000fc00000000000 */
        /* <DEDUP_REMOVED lines=11> */
.L_x_3:


//--------------------- .nv.global.init           --------------------------
	.section	.nv.global.init,"aw",@progbits
.nv.global.init:
	.type		_$_str,@object
	.size		_$_str,(.L_0 - _$_str)
_$_str:
        /*0000*/ 	.byte	0x5f, 0x5f, 0x43, 0x55, 0x44, 0x41, 0x5f, 0x46, 0x54, 0x5a, 0x00
.L_0:


//--------------------- .nv.shared.triton_red_fused__to_copy_add_mean_mul_pow_rsqrt_11 --------------------------
	.section	.nv.shared.triton_red_fused__to_copy_add_mean_mul_pow_rsqrt_11,"aw",@nobits
	.sectionflags	@""
	.align	16
